//
// Generated by NVIDIA NVVM Compiler
//
// Compiler Build ID: CL-36424714
// Cuda compilation tools, release 13.0, V13.0.88
// Based on NVVM 20.0.0
//

.version 9.0
.target sm_100
.address_size 64

	// .globl	_Z21matrix_multiplicationPKdS0_Pdiii
// _ZZ21matrix_multiplicationPKdS0_PdiiiE2AS has been demoted
// _ZZ21matrix_multiplicationPKdS0_PdiiiE2BS has been demoted

.visible .entry _Z21matrix_multiplicationPKdS0_Pdiii(
	.param .u64 .ptr .align 1 _Z21matrix_multiplicationPKdS0_Pdiii_param_0,
	.param .u64 .ptr .align 1 _Z21matrix_multiplicationPKdS0_Pdiii_param_1,
	.param .u64 .ptr .align 1 _Z21matrix_multiplicationPKdS0_Pdiii_param_2,
	.param .u32 _Z21matrix_multiplicationPKdS0_Pdiii_param_3,
	.param .u32 _Z21matrix_multiplicationPKdS0_Pdiii_param_4,
	.param .u32 _Z21matrix_multiplicationPKdS0_Pdiii_param_5
)
{
	.reg .pred 	%p<12>;
	.reg .b32 	%r<42>;
	.reg .b64 	%rd<13>;
	.reg .b64 	%fd<63>;
	// demoted variable
	.shared .align 8 .b8 _ZZ21matrix_multiplicationPKdS0_PdiiiE2AS[2048];
	// demoted variable
	.shared .align 8 .b8 _ZZ21matrix_multiplicationPKdS0_PdiiiE2BS[2048];
	ld.param.u64 	%rd3, [_Z21matrix_multiplicationPKdS0_Pdiii_param_0];
	ld.param.u64 	%rd4, [_Z21matrix_multiplicationPKdS0_Pdiii_param_1];
	ld.param.u64 	%rd5, [_Z21matrix_multiplicationPKdS0_Pdiii_param_2];
	ld.param.u32 	%r23, [_Z21matrix_multiplicationPKdS0_Pdiii_param_3];
	ld.param.u32 	%r24, [_Z21matrix_multiplicationPKdS0_Pdiii_param_4];
	ld.param.u32 	%r25, [_Z21matrix_multiplicationPKdS0_Pdiii_param_5];
	mov.u32 	%r37, %tid.x;
	mov.u32 	%r26, %ctaid.x;
	mov.u32 	%r27, %ntid.x;
	mad.lo.s32 	%r2, %r26, %r27, %r37;
	mov.u32 	%r39, %tid.y;
	mov.u32 	%r28, %ctaid.y;
	mov.u32 	%r29, %ntid.y;
	mad.lo.s32 	%r4, %r28, %r29, %r39;
	setp.lt.s32 	%p1, %r24, 1;
	mov.f64 	%fd62, 0d0000000000000000;
	@%p1 bra 	$L__BB0_7;
	add.s32 	%r30, %r24, 15;
	shr.u32 	%r31, %r30, 4;
	shl.b32 	%r32, %r39, 7;
	mov.u32 	%r33, _ZZ21matrix_multiplicationPKdS0_PdiiiE2AS;
	add.s32 	%r5, %r33, %r32;
	shl.b32 	%r34, %r37, 3;
	add.s32 	%r6, %r5, %r34;
	mov.u32 	%r35, _ZZ21matrix_multiplicationPKdS0_PdiiiE2BS;
	add.s32 	%r8, %r35, %r34;
	add.s32 	%r7, %r8, %r32;
	neg.s32 	%r41, %r31;
	mad.lo.s32 	%r40, %r39, %r25, %r2;
	shl.b32 	%r11, %r25, 4;
	mad.lo.s32 	%r38, %r24, %r4, %r37;
	cvta.to.global.u64 	%rd1, %rd3;
	cvta.to.global.u64 	%rd2, %rd4;
	mov.f64 	%fd62, 0d0000000000000000;
$L__BB0_2:
	setp.ge.s32 	%p2, %r4, %r23;
	setp.ge.s32 	%p3, %r37, %r24;
	mov.f64 	%fd60, 0d0000000000000000;
	or.pred  	%p4, %p2, %p3;
	@%p4 bra 	$L__BB0_4;
	mul.wide.u32 	%rd6, %r38, 8;
	add.s64 	%rd7, %rd1, %rd6;
	ld.global.f64 	%fd60, [%rd7];
$L__BB0_4:
	setp.ge.s32 	%p5, %r2, %r25;
	st.shared.f64 	[%r6], %fd60;
	setp.ge.s32 	%p6, %r39, %r24;
	mov.f64 	%fd61, 0d0000000000000000;
	or.pred  	%p7, %p5, %p6;
	@%p7 bra 	$L__BB0_6;
	mul.wide.s32 	%rd8, %r40, 8;
	add.s64 	%rd9, %rd2, %rd8;
	ld.global.f64 	%fd61, [%rd9];
$L__BB0_6:
	st.shared.f64 	[%r7], %fd61;
	bar.sync 	0;
	ld.shared.f64 	%fd12, [%r5];
	ld.shared.f64 	%fd13, [%r8];
	fma.rn.f64 	%fd14, %fd12, %fd13, %fd62;
	ld.shared.f64 	%fd15, [%r5+8];
	ld.shared.f64 	%fd16, [%r8+128];
	fma.rn.f64 	%fd17, %fd15, %fd16, %fd14;
	ld.shared.f64 	%fd18, [%r5+16];
	ld.shared.f64 	%fd19, [%r8+256];
	fma.rn.f64 	%fd20, %fd18, %fd19, %fd17;
	ld.shared.f64 	%fd21, [%r5+24];
	ld.shared.f64 	%fd22, [%r8+384];
	fma.rn.f64 	%fd23, %fd21, %fd22, %fd20;
	ld.shared.f64 	%fd24, [%r5+32];
	ld.shared.f64 	%fd25, [%r8+512];
	fma.rn.f64 	%fd26, %fd24, %fd25, %fd23;
	ld.shared.f64 	%fd27, [%r5+40];
	ld.shared.f64 	%fd28, [%r8+640];
	fma.rn.f64 	%fd29, %fd27, %fd28, %fd26;
	ld.shared.f64 	%fd30, [%r5+48];
	ld.shared.f64 	%fd31, [%r8+768];
	fma.rn.f64 	%fd32, %fd30, %fd31, %fd29;
	ld.shared.f64 	%fd33, [%r5+56];
	ld.shared.f64 	%fd34, [%r8+896];
	fma.rn.f64 	%fd35, %fd33, %fd34, %fd32;
	ld.shared.f64 	%fd36, [%r5+64];
	ld.shared.f64 	%fd37, [%r8+1024];
	fma.rn.f64 	%fd38, %fd36, %fd37, %fd35;
	ld.shared.f64 	%fd39, [%r5+72];
	ld.shared.f64 	%fd40, [%r8+1152];
	fma.rn.f64 	%fd41, %fd39, %fd40, %fd38;
	ld.shared.f64 	%fd42, [%r5+80];
	ld.shared.f64 	%fd43, [%r8+1280];
	fma.rn.f64 	%fd44, %fd42, %fd43, %fd41;
	ld.shared.f64 	%fd45, [%r5+88];
	ld.shared.f64 	%fd46, [%r8+1408];
	fma.rn.f64 	%fd47, %fd45, %fd46, %fd44;
	ld.shared.f64 	%fd48, [%r5+96];
	ld.shared.f64 	%fd49, [%r8+1536];
	fma.rn.f64 	%fd50, %fd48, %fd49, %fd47;
	ld.shared.f64 	%fd51, [%r5+104];
	ld.shared.f64 	%fd52, [%r8+1664];
	fma.rn.f64 	%fd53, %fd51, %fd52, %fd50;
	ld.shared.f64 	%fd54, [%r5+112];
	ld.shared.f64 	%fd55, [%r8+1792];
	fma.rn.f64 	%fd56, %fd54, %fd55, %fd53;
	ld.shared.f64 	%fd57, [%r5+120];
	ld.shared.f64 	%fd58, [%r8+1920];
	fma.rn.f64 	%fd62, %fd57, %fd58, %fd56;
	bar.sync 	0;
	add.s32 	%r41, %r41, 1;
	setp.ne.s32 	%p8, %r41, 0;
	add.s32 	%r40, %r40, %r11;
	add.s32 	%r39, %r39, 16;
	add.s32 	%r38, %r38, 16;
	add.s32 	%r37, %r37, 16;
	@%p8 bra 	$L__BB0_2;
$L__BB0_7:
	setp.ge.s32 	%p9, %r4, %r23;
	setp.ge.s32 	%p10, %r2, %r25;
	or.pred  	%p11, %p9, %p10;
	@%p11 bra 	$L__BB0_9;
	mad.lo.s32 	%r36, %r25, %r4, %r2;
	cvta.to.global.u64 	%rd10, %rd5;
	mul.wide.s32 	%rd11, %r36, 8;
	add.s64 	%rd12, %rd10, %rd11;
	st.global.f64 	[%rd12], %fd62;
$L__BB0_9:
	ret;

}


// ===== COMPILED SASS (sm_100) =====

	.target	sm_100

	.elftype	@"ET_EXEC"


//--------------------- .note.nv.tkinfo           --------------------------
	.section	.note.nv.tkinfo,"",@"SHT_NOTE"
	.sectionflags	@"SHF_NOTE_NV_TKINFO"
	.tkinfo
        /*0018*/ 	.word	0x00000002
        /*0030*/ 	.string	""
        /*0030*/ 	.string	"ptxas"
        /*0030*/ 	.string	"Cuda compilation tools, release 13.0, V13.0.88"
        /*0030*/ 	.string	"Build cuda_13.0.r13.0/compiler.36424714_0"
        /*0030*/ 	.string	"-arch sm_100 -m 64 "



//--------------------- .note.nv.cuinfo           --------------------------
	.section	.note.nv.cuinfo,"",@"SHT_NOTE"
	.sectionflags	@"SHF_NOTE_NV_CUINFO"
        /*0018*/ 	.short	0x0002
        /*001a*/ 	.short	0x0064
        /*001c*/ 	.short	0x0082
	.zero		2


//--------------------- .nv.info                  --------------------------
	.section	.nv.info,"",@"SHT_CUDA_INFO"
	.align	4


	//----- nvinfo : EIATTR_REGCOUNT
	.align		4
        /*0000*/ 	.byte	0x04, 0x2f
        /*0002*/ 	.short	(.L_1 - .L_0)
	.align		4
.L_0:
        /*0004*/ 	.word	index@(_Z21matrix_multiplicationPKdS0_Pdiii)
        /*0008*/ 	.word	0x00000020


	//----- nvinfo : EIATTR_FRAME_SIZE
	.align		4
.L_1:
        /*000c*/ 	.byte	0x04, 0x11
        /*000e*/ 	.short	(.L_3 - .L_2)
	.align		4
.L_2:
        /*0010*/ 	.word	index@(_Z21matrix_multiplicationPKdS0_Pdiii)
        /*0014*/ 	.word	0x00000000


	//----- nvinfo : EIATTR_MIN_STACK_SIZE
	.align		4
.L_3:
        /*0018*/ 	.byte	0x04, 0x12
        /*001a*/ 	.short	(.L_5 - .L_4)
	.align		4
.L_4:
        /*001c*/ 	.word	index@(_Z21matrix_multiplicationPKdS0_Pdiii)
        /*0020*/ 	.word	0x00000000
.L_5:


//--------------------- .nv.compat                --------------------------
	.section	.nv.compat,"",@"SHT_CUDA_COMPAT_INFO"
	.align	4
        /*0000*/ 	.byte	0x02, 0x09, 0x00, 0x00, 0x02, 0x02, 0x01, 0x00, 0x02, 0x05, 0x05, 0x00, 0x03, 0x07, 0x01, 0x01
        /*0010*/ 	.byte	0x02, 0x03, 0x00, 0x00, 0x02, 0x06, 0x01, 0x00, 0x04, 0x0b, 0x08, 0x00, 0x01, 0x00, 0x00, 0x00
        /*0020*/ 	.byte	0x00, 0x00, 0x00, 0x00


//--------------------- .nv.info._Z21matrix_multiplicationPKdS0_Pdiii --------------------------
	.section	.nv.info._Z21matrix_multiplicationPKdS0_Pdiii,"",@"SHT_CUDA_INFO"
	.sectionflags	@""
	.align	4


	//----- nvinfo : EIATTR_CUDA_API_VERSION
	.align		4
        /*0000*/ 	.byte	0x04, 0x37
        /*0002*/ 	.short	(.L_7 - .L_6)
.L_6:
        /*0004*/ 	.word	0x00000082


	//----- nvinfo : EIATTR_KPARAM_INFO
	.align		4
.L_7:
        /*0008*/ 	.byte	0x04, 0x17
        /*000a*/ 	.short	(.L_9 - .L_8)
.L_8:
        /*000c*/ 	.word	0x00000000
        /*0010*/ 	.short	0x0005
        /*0012*/ 	.short	0x0020
        /*0014*/ 	.byte	0x00, 0xf0, 0x11, 0x00


	//----- nvinfo : EIATTR_KPARAM_INFO
	.align		4
.L_9:
        /*0018*/ 	.byte	0x04, 0x17
        /*001a*/ 	.short	(.L_11 - .L_10)
.L_10:
        /*001c*/ 	.word	0x00000000
        /*0020*/ 	.short	0x0004
        /*0022*/ 	.short	0x001c
        /*0024*/ 	.byte	0x00, 0xf0, 0x11, 0x00


	//----- nvinfo : EIATTR_KPARAM_INFO
	.align		4
.L_11:
        /*0028*/ 	.byte	0x04, 0x17
        /*002a*/ 	.short	(.L_13 - .L_12)
.L_12:
        /*002c*/ 	.word	0x00000000
        /*0030*/ 	.short	0x0003
        /*0032*/ 	.short	0x0018
        /*0034*/ 	.byte	0x00, 0xf0, 0x11, 0x00


	//----- nvinfo : EIATTR_KPARAM_INFO
	.align		4
.L_13:
        /*0038*/ 	.byte	0x04, 0x17
        /*003a*/ 	.short	(.L_15 - .L_14)
.L_14:
        /*003c*/ 	.word	0x00000000
        /*0040*/ 	.short	0x0002
        /*0042*/ 	.short	0x0010
        /*0044*/ 	.byte	0x00, 0xf5, 0x21, 0x00


	//----- nvinfo : EIATTR_KPARAM_INFO
	.align		4
.L_15:
        /*0048*/ 	.byte	0x04, 0x17
        /*004a*/ 	.short	(.L_17 - .L_16)
.L_16:
        /*004c*/ 	.word	0x00000000
        /*0050*/ 	.short	0x0001
        /*0052*/ 	.short	0x0008
        /*0054*/ 	.byte	0x00, 0xf5, 0x21, 0x00


	//----- nvinfo : EIATTR_KPARAM_INFO
	.align		4
.L_17:
        /*0058*/ 	.byte	0x04, 0x17
        /*005a*/ 	.short	(.L_19 - .L_18)
.L_18:
        /*005c*/ 	.word	0x00000000
        /*0060*/ 	.short	0x0000
        /*0062*/ 	.short	0x0000
        /*0064*/ 	.byte	0x00, 0xf5, 0x21, 0x00


	//----- nvinfo : EIATTR_SPARSE_MMA_MASK
	.align		4
.L_19:
        /*0068*/ 	.byte	0x03, 0x50
        /*006a*/ 	.short	0x0000


	//----- nvinfo : EIATTR_MAXREG_COUNT
	.align		4
        /*006c*/ 	.byte	0x03, 0x1b
        /*006e*/ 	.short	0x00ff


	//----- nvinfo : EIATTR_NUM_BARRIERS
	.align		4
        /*0070*/ 	.byte	0x02, 0x4c
        /*0072*/ 	.byte	0x01
	.zero		1


	//----- nvinfo : EIATTR_MERCURY_ISA_VERSION
	.align		4
        /*0074*/ 	.byte	0x03, 0x5f
        /*0076*/ 	.short	0x0101


	//----- nvinfo : EIATTR_VRC_CTA_INIT_COUNT
	.align		4
        /*0078*/ 	.byte	0x02, 0x4a
	.zero		1
	.zero		1


	//----- nvinfo : EIATTR_EXIT_INSTR_OFFSETS
	.align		4
        /*007c*/ 	.byte	0x04, 0x1c
        /*007e*/ 	.short	(.L_21 - .L_20)


	//   ....[0]....
.L_20:
        /*0080*/ 	.word	0x00000630


	//   ....[1]....
        /*0084*/ 	.word	0x00000680


	//----- nvinfo : EIATTR_CBANK_PARAM_SIZE
	.align		4
.L_21:
        /*0088*/ 	.byte	0x03, 0x19
        /*008a*/ 	.short	0x0024


	//----- nvinfo : EIATTR_PARAM_CBANK
	.align		4
        /*008c*/ 	.byte	0x04, 0x0a
        /*008e*/ 	.short	(.L_23 - .L_22)
	.align		4
.L_22:
        /*0090*/ 	.word	index@(.nv.constant0._Z21matrix_multiplicationPKdS0_Pdiii)
        /*0094*/ 	.short	0x0380
        /*0096*/ 	.short	0x0024


	//----- nvinfo : EIATTR_SW_WAR
	.align		4
.L_23:
        /*0098*/ 	.byte	0x04, 0x36
        /*009a*/ 	.short	(.L_25 - .L_24)
.L_24:
        /*009c*/ 	.word	0x00000008
.L_25:


//--------------------- .nv.callgraph             --------------------------
	.section	.nv.callgraph,"",@"SHT_CUDA_CALLGRAPH"
	.align	4
	.sectionentsize	8
	.align		4
        /*0000*/ 	.word	0x00000000
	.align		4
        /*0004*/ 	.word	0xffffffff
	.align		4
        /*0008*/ 	.word	0x00000000
	.align		4
        /*000c*/ 	.word	0xfffffffe
	.align		4
        /*0010*/ 	.word	0x00000000
	.align		4
        /*0014*/ 	.word	0xfffffffd
	.align		4
        /*0018*/ 	.word	0x00000000
	.align		4
        /*001c*/ 	.word	0xfffffffc


//--------------------- .text._Z21matrix_multiplicationPKdS0_Pdiii --------------------------
	.section	.text._Z21matrix_multiplicationPKdS0_Pdiii,"ax",@progbits
	.align	128
        .global         _Z21matrix_multiplicationPKdS0_Pdiii
        .type           _Z21matrix_multiplicationPKdS0_Pdiii,@function
        .size           _Z21matrix_multiplicationPKdS0_Pdiii,(.L_x_3 - _Z21matrix_multiplicationPKdS0_Pdiii)
        .other          _Z21matrix_multiplicationPKdS0_Pdiii,@"STO_CUDA_ENTRY STV_DEFAULT"
_Z21matrix_multiplicationPKdS0_Pdiii:
.text._Z21matrix_multiplicationPKdS0_Pdiii:
[----:B------:R-:W-:Y:S01]  /*0000*/  LDC R1, c[0x0][0x37c] ;  /* 0x0000df00ff017b82 */ /* 0x000fe20000000800 */
[----:B------:R-:W0:Y:S01]  /*0010*/  S2R R16, SR_TID.X ;  /* 0x0000000000107919 */ /* 0x000e220000002100 */
[----:B------:R-:W1:Y:S06]  /*0020*/  LDCU UR10, c[0x0][0x39c] ;  /* 0x00007380ff0a77ac */ /* 0x000e6c0008000800 */
[----:B------:R-:W0:Y:S01]  /*0030*/  LDC R3, c[0x0][0x360] ;  /* 0x0000d800ff037b82 */ /* 0x000e220000000800 */
[----:B------:R-:W-:Y:S01]  /*0040*/  CS2R R10, SRZ ;  /* 0x00000000000a7805 */ /* 0x000fe2000001ff00 */
[----:B------:R-:W2:Y:S01]  /*0050*/  S2R R17, SR_TID.Y ;  /* 0x0000000000117919 */ /* 0x000ea20000002200 */
[----:B------:R-:W3:Y:S01]  /*0060*/  LDCU UR14, c[0x0][0x3a0] ;  /* 0x00007400ff0e77ac */ /* 0x000ee20008000800 */
[----:B------:R-:W4:Y:S04]  /*0070*/  LDCU.64 UR8, c[0x0][0x358] ;  /* 0x00006b00ff0877ac */ /* 0x000f280008000a00 */
[----:B------:R-:W0:Y:S08]  /*0080*/  S2UR UR4, SR_CTAID.X ;  /* 0x00000000000479c3 */ /* 0x000e300000002500 */
[----:B------:R-:W2:Y:S01]  /*0090*/  S2UR UR5, SR_CTAID.Y ;  /* 0x00000000000579c3 */ /* 0x000ea20000002600 */
[----:B-1----:R-:W-:-:S07]  /*00a0*/  UISETP.GE.AND UP0, UPT, UR10, 0x1, UPT ;  /* 0x000000010a00788c */ /* 0x002fce000bf06270 */
[----:B------:R-:W2:Y:S01]  /*00b0*/  LDC R0, c[0x0][0x364] ;  /* 0x0000d900ff007b82 */ /* 0x000ea20000000800 */
[----:B0-----:R-:W-:Y:S02]  /*00c0*/  IMAD R18, R3, UR4, R16 ;  /* 0x0000000403127c24 */ /* 0x001fe4000f8e0210 */
[----:B--2---:R-:W-:Y:S01]  /*00d0*/  IMAD R19, R0, UR5, R17 ;  /* 0x0000000500137c24 */ /* 0x004fe2000f8e0211 */
[----:B---34-:R-:W-:Y:S06]  /*00e0*/  BRA.U !UP0, `(.L_x_0) ;  /* 0x0000000508447547 */ /* 0x018fec000b800000 */
[----:B------:R-:W0:Y:S01]  /*00f0*/  S2UR UR7, SR_CgaCtaId ;  /* 0x00000000000779c3 */ /* 0x000e220000008800 */
[----:B------:R-:W1:Y:S01]  /*0100*/  LDCU UR11, c[0x0][0x3a0] ;  /* 0x00007400ff0b77ac */ /* 0x000e620008000800 */
[----:B------:R-:W-:Y:S01]  /*0110*/  CS2R R10, SRZ ;  /* 0x00000000000a7805 */ /* 0x000fe2000001ff00 */
[----:B------:R-:W-:Y:S01]  /*0120*/  IMAD R6, R19, UR10, R16 ;  /* 0x0000000a13067c24 */ /* 0x000fe2000f8e0210 */
[----:B------:R-:W-:Y:S01]  /*0130*/  UMOV UR5, 0x400 ;  /* 0x0000040000057882 */ /* 0x000fe20000000000 */
[----:B------:R-:W-:-:S03]  /*0140*/  UIADD3 UR4, UPT, UPT, UR10, 0xf, URZ ;  /* 0x0000000f0a047890 */ /* 0x000fc6000fffe0ff */
[----:B------:R-:W2:Y:S01]  /*0150*/  LDC R0, c[0x0][0x3a0] ;  /* 0x0000e800ff007b82 */ /* 0x000ea20000000800 */
[----:B------:R-:W-:Y:S02]  /*0160*/  UIADD3 UR6, UPT, UPT, UR5, 0x800, URZ ;  /* 0x0000080005067890 */ /* 0x000fe4000fffe0ff */
[----:B------:R-:W-:Y:S01]  /*0170*/  USHF.R.U32.HI UR4, URZ, 0x4, UR4 ;  /* 0x00000004ff047899 */ /* 0x000fe20008011604 */
[----:B------:R-:W3:Y:S03]  /*0180*/  LDCU.64 UR12, c[0x0][0x398] ;  /* 0x00007300ff0c77ac */ /* 0x000ee60008000a00 */
[----:B------:R-:W-:Y:S01]  /*0190*/  UIADD3 UR4, UPT, UPT, -UR4, URZ, URZ ;  /* 0x000000ff04047290 */ /* 0x000fe2000fffe1ff */
[----:B-1----:R-:W-:Y:S01]  /*01a0*/  IMAD R7, R17, UR11, R18 ;  /* 0x0000000b11077c24 */ /* 0x002fe2000f8e0212 */
[----:B0-----:R-:W-:Y:S02]  /*01b0*/  ULEA UR5, UR7, UR5, 0x18 ;  /* 0x0000000507057291 */ /* 0x001fe4000f8ec0ff */
[----:B------:R-:W-:-:S04]  /*01c0*/  ULEA UR6, UR7, UR6, 0x18 ;  /* 0x0000000607067291 */ /* 0x000fc8000f8ec0ff */
[----:B------:R-:W-:Y:S02]  /*01d0*/  LEA R5, R17, UR5, 0x7 ;  /* 0x0000000511057c11 */ /* 0x000fe4000f8e38ff */
[----:B------:R-:W-:-:S03]  /*01e0*/  LEA R2, R16, UR6, 0x3 ;  /* 0x0000000610027c11 */ /* 0x000fc6000f8e18ff */
[----:B------:R-:W-:Y:S02]  /*01f0*/  IMAD R4, R16, 0x8, R5 ;  /* 0x0000000810047824 */ /* 0x000fe400078e0205 */
[----:B---3--:R-:W-:-:S07]  /*0200*/  IMAD R3, R17, 0x80, R2 ;  /* 0x0000008011037824 */ /* 0x008fce00078e0202 */
.L_x_1:
[----:B------:R-:W-:Y:S02]  /*0210*/  ISETP.GE.AND P1, PT, R16, UR13, PT ;  /* 0x0000000d10007c0c */ /* 0x000fe4000bf26270 */
[----:B------:R-:W-:Y:S02]  /*0220*/  CS2R R24, SRZ ;  /* 0x0000000000187805 */ /* 0x000fe4000001ff00 */
[----:B------:R-:W-:Y:S02]  /*0230*/  ISETP.GE.AND P0, PT, R17, UR13, PT ;  /* 0x0000000d11007c0c */ /* 0x000fe4000bf06270 */
[----:B------:R-:W-:Y:S02]  /*0240*/  CS2R R26, SRZ ;  /* 0x00000000001a7805 */ /* 0x000fe4000001ff00 */
[----:B------:R-:W-:Y:S02]  /*0250*/  ISETP.GE.OR P1, PT, R19, UR12, P1 ;  /* 0x0000000c13007c0c */ /* 0x000fe40008f26670 */
[----:B--2---:R-:W-:-:S11]  /*0260*/  ISETP.GE.OR P0, PT, R18, R0, P0 ;  /* 0x000000001200720c */ /* 0x004fd60000706670 */
[----:B------:R-:W0:Y:S08]  /*0270*/  @!P1 LDC.64 R12, c[0x0][0x380] ;  /* 0x0000e000ff0c9b82 */ /* 0x000e300000000a00 */
[----:B------:R-:W1:Y:S01]  /*0280*/  @!P0 LDC.64 R8, c[0x0][0x388] ;  /* 0x0000e200ff088b82 */ /* 0x000e620000000a00 */
[----:B0-----:R-:W-:-:S05]  /*0290*/  @!P1 IMAD.WIDE.U32 R28, R6, 0x8, R12 ;  /* 0x00000008061c9825 */ /* 0x001fca00078e000c */
[----:B------:R-:W2:Y:S01]  /*02a0*/  @!P1 LDG.E.64 R24, desc[UR8][R28.64] ;  /* 0x000000081c189981 */ /* 0x000ea2000c1e1b00 */
[----:B-1----:R-:W-:-:S05]  /*02b0*/  @!P0 IMAD.WIDE R20, R7, 0x8, R8 ;  /* 0x0000000807148825 */ /* 0x002fca00078e0208 */
[----:B------:R-:W3:Y:S04]  /*02c0*/  @!P0 LDG.E.64 R26, desc[UR8][R20.64] ;  /* 0x00000008141a8981 */ /* 0x000ee8000c1e1b00 */
[----:B--2---:R-:W-:Y:S04]  /*02d0*/  STS.64 [R4], R24 ;  /* 0x0000001804007388 */ /* 0x004fe80000000a00 */
[----:B---3--:R-:W-:Y:S01]  /*02e0*/  STS.64 [R3], R26 ;  /* 0x0000001a03007388 */ /* 0x008fe20000000a00 */
[----:B------:R-:W-:Y:S06]  /*02f0*/  BAR.SYNC.DEFER_BLOCKING 0x0 ;  /* 0x0000000000007b1d */ /* 0x000fec0000010000 */
[----:B------:R-:W-:Y:S04]  /*0300*/  LDS.64 R8, [R2] ;  /* 0x0000000002087984 */ /* 0x000fe80000000a00 */
[----:B------:R-:W0:Y:S04]  /*0310*/  LDS.128 R12, [R5] ;  /* 0x00000000050c7984 */ /* 0x000e280000000c00 */
[----:B------:R-:W1:Y:S04]  /*0320*/  LDS.64 R20, [R2+0x80] ;  /* 0x0000800002147984 */ /* 0x000e680000000a00 */
[----:B------:R-:W-:Y:S04]  /*0330*/  LDS.64 R22, [R2+0x100] ;  /* 0x0001000002167984 */ /* 0x000fe80000000a00 */
[----:B------:R-:W-:Y:S01]  /*0340*/  LDS.64 R24, [R2+0x200] ;  /* 0x0002000002187984 */ /* 0x000fe20000000a00 */
[----:B0-----:R-:W-:-:S03]  /*0350*/  DFMA R12, R12, R8, R10 ;  /* 0x000000080c0c722b */ /* 0x001fc6000000000a */
[----:B------:R-:W0:Y:S05]  /*0360*/  LDS.128 R8, [R5+0x10] ;  /* 0x0000100005087984 */ /* 0x000e2a0000000c00 */
[----:B-1----:R-:W-:Y:S01]  /*0370*/  DFMA R14, R20, R14, R12 ;  /* 0x0000000e140e722b */ /* 0x002fe2000000000c */
[----:B------:R-:W1:Y:S07]  /*0380*/  LDS.64 R20, [R2+0x180] ;  /* 0x0001800002147984 */ /* 0x000e6e0000000a00 */
[----:B0-----:R-:W-:-:S02]  /*0390*/  DFMA R8, R8, R22, R14 ;  /* 0x000000160808722b */ /* 0x001fc4000000000e */
[----:B------:R-:W0:Y:S04]  /*03a0*/  LDS.128 R12, [R5+0x20] ;  /* 0x00002000050c7984 */ /* 0x000e280000000c00 */
[----:B------:R-:W-:Y:S02]  /*03b0*/  LDS.64 R22, [R2+0x300] ;  /* 0x0003000002167984 */ /* 0x000fe40000000a00 */
[----:B-1----:R-:W-:Y:S02]  /*03c0*/  DFMA R10, R20, R10, R8 ;  /* 0x0000000a140a722b */ /* 0x002fe40000000008 */
[----:B------:R-:W1:Y:S06]  /*03d0*/  LDS.64 R20, [R2+0x280] ;  /* 0x0002800002147984 */ /* 0x000e6c0000000a00 */
        /* <DEDUP_REMOVED lines=17> */
[----:B------:R-:W2:Y:S02]  /*04f0*/  LDS.64 R22, [R2+0x680] ;  /* 0x0006800002167984 */ /* 0x000ea40000000a00 */
[----:B-1----:R-:W-:Y:S02]  /*0500*/  DFMA R10, R20, R10, R8 ;  /* 0x0000000a140a722b */ /* 0x002fe40000000008 */
[----:B------:R-:W-:Y:S06]  /*0510*/  LDS.64 R20, [R2+0x700] ;  /* 0x0007000002147984 */ /* 0x000fec0000000a00 */
[----:B0-----:R-:W-:-:S02]  /*0520*/  DFMA R24, R12, R24, R10 ;  /* 0x000000180c18722b */ /* 0x001fc4000000000a */
[----:B------:R-:W0:Y:S04]  /*0530*/  LDS.128 R8, [R5+0x70] ;  /* 0x0000700005087984 */ /* 0x000e280000000c00 */
[----:B------:R-:W1:Y:S02]  /*0540*/  LDS.64 R12, [R2+0x780] ;  /* 0x00078000020c7984 */ /* 0x000e640000000a00 */
[----:B--2---:R-:W-:Y:S01]  /*0550*/  DFMA R14, R22, R14, R24 ;  /* 0x0000000e160e722b */ /* 0x004fe20000000018 */
[----:B------:R-:W-:-:S04]  /*0560*/  UIADD3 UR4, UPT, UPT, UR4, 0x1, URZ ;  /* 0x0000000104047890 */ /* 0x000fc8000fffe0ff */
[----:B------:R-:W-:Y:S01]  /*0570*/  UISETP.NE.AND UP0, UPT, UR4, URZ, UPT ;  /* 0x000000ff0400728c */ /* 0x000fe2000bf05270 */
[----:B------:R-:W-:Y:S01]  /*0580*/  VIADD R17, R17, 0x10 ;  /* 0x0000001011117836 */ /* 0x000fe20000000000 */
[----:B------:R-:W-:Y:S01]  /*0590*/  IADD3 R16, PT, PT, R16, 0x10, RZ ;  /* 0x0000001010107810 */ /* 0x000fe20007ffe0ff */
[----:B------:R-:W-:Y:S01]  /*05a0*/  VIADD R6, R6, 0x10 ;  /* 0x0000001006067836 */ /* 0x000fe20000000000 */
[----:B------:R-:W-:Y:S01]  /*05b0*/  LEA R7, R0, R7, 0x4 ;  /* 0x0000000700077211 */ /* 0x000fe200078e20ff */
[----:B0-----:R-:W-:-:S08]  /*05c0*/  DFMA R8, R8, R20, R14 ;  /* 0x000000140808722b */ /* 0x001fd0000000000e */
[----:B-1----:R-:W-:Y:S01]  /*05d0*/  DFMA R10, R12, R10, R8 ;  /* 0x0000000a0c0a722b */ /* 0x002fe20000000008 */
[----:B------:R-:W-:Y:S06]  /*05e0*/  BAR.SYNC.DEFER_BLOCKING 0x0 ;  /* 0x0000000000007b1d */ /* 0x000fec0000010000 */
[----:B------:R-:W-:Y:S05]  /*05f0*/  BRA.U UP0, `(.L_x_1) ;  /* 0xfffffffd00047547 */ /* 0x000fea000b83ffff */
.L_x_0:
[----:B------:R-:W0:Y:S01]  /*0600*/  LDCU UR4, c[0x0][0x398] ;  /* 0x00007300ff0477ac */ /* 0x000e220008000800 */
[----:B------:R-:W-:-:S04]  /*0610*/  ISETP.GE.AND P0, PT, R18, UR14, PT ;  /* 0x0000000e12007c0c */ /* 0x000fc8000bf06270 */
[----:B0-----:R-:W-:-:S13]  /*0620*/  ISETP.GE.OR P0, PT, R19, UR4, P0 ;  /* 0x0000000413007c0c */ /* 0x001fda0008706670 */
[----:B------:R-:W-:Y:S05]  /*0630*/  @P0 EXIT ;  /* 0x000000000000094d */ /* 0x000fea0003800000 */
[----:B------:R-:W0:Y:S01]  /*0640*/  LDC.64 R2, c[0x0][0x390] ;  /* 0x0000e400ff027b82 */ /* 0x000e220000000a00 */
[----:B------:R-:W-:-:S04]  /*0650*/  IMAD R19, R19, UR14, R18 ;  /* 0x0000000e13137c24 */ /* 0x000fc8000f8e0212 */
[----:B0-----:R-:W-:-:S05]  /*0660*/  IMAD.WIDE R2, R19, 0x8, R2 ;  /* 0x0000000813027825 */ /* 0x001fca00078e0202 */
[----:B------:R-:W-:Y:S01]  /*0670*/  STG.E.64 desc[UR8][R2.64], R10 ;  /* 0x0000000a02007986 */ /* 0x000fe2000c101b08 */
[----:B------:R-:W-:Y:S05]  /*0680*/  EXIT ;  /* 0x000000000000794d */ /* 0x000fea0003800000 */
.L_x_2:
[----:B------:R-:W-:-:S00]  /*0690*/  BRA `(.L_x_2) ;  /* 0xfffffffc00fc7947 */ /* 0x000fc0000383ffff */
[----:B------:R-:W-:-:S00]  /*06a0*/  NOP ;  /* 0x0000000000007918 */ /* 0x000fc00000000000 */
        /* <DEDUP_REMOVED lines=13> */
.L_x_3:


//--------------------- .nv.shared._Z21matrix_multiplicationPKdS0_Pdiii --------------------------
	.section	.nv.shared._Z21matrix_multiplicationPKdS0_Pdiii,"aw",@nobits
	.sectionflags	@""
	.align	8
.nv.shared._Z21matrix_multiplicationPKdS0_Pdiii:
	.zero		5120


//--------------------- .nv.shared.reserved.0     --------------------------
	.section	.nv.shared.reserved.0,"aw",@nobits
	.weak		__nv_reservedSMEM_offset_0_alias
	.size		__nv_reservedSMEM_offset_0_alias, 0, 64
	.other		__nv_reservedSMEM_offset_0_alias,@"STO_CUDA_RESERVED_SHARED STV_DEFAULT"
__nv_reservedSMEM_offset_0_alias:
	.zero		0
	.zero		64


//--------------------- .nv.constant0._Z21matrix_multiplicationPKdS0_Pdiii --------------------------
	.section	.nv.constant0._Z21matrix_multiplicationPKdS0_Pdiii,"a",@progbits
	.sectionflags	@""
	.align	4
.nv.constant0._Z21matrix_multiplicationPKdS0_Pdiii:
	.zero		932


//--------------------- SYMBOLS --------------------------

	.type		.nv.reservedSmem.offset0,@object
	.size		.nv.reservedSmem.offset0,0x4
	.type		.nv.reservedSmem.cap,@object
	.size		.nv.reservedSmem.cap,0x4
